	.headerflags	@"EF_CUDA_TEXMODE_UNIFIED EF_CUDA_64BIT_ADDRESS EF_CUDA_ACCELERATORS EF_CUDA_SM90 EF_CUDA_VIRTUAL_SM(EF_CUDA_SM90)"
	.elftype	@"ET_EXEC"


//--------------------- .nv.info                  --------------------------
	.section	.nv.info,"",@"SHT_CUDA_INFO"
	.align	4


	//----- nvinfo : EIATTR_REGCOUNT
	.align		4
        /*0000*/ 	.byte	0x04, 0x2f
        /*0002*/ 	.short	(.L_3 - .L_2)
	.align		4
.L_2:
        /*0004*/ 	.word	index@(triton_poi_fused__native_batch_norm_legit_no_training_add_relu_40)
        /*0008*/ 	.word	0x0000001c


	//----- nvinfo : EIATTR_MIN_STACK_SIZE
	.align		4
.L_3:
        /*000c*/ 	.byte	0x04, 0x12
        /*000e*/ 	.short	(.L_5 - .L_4)
	.align		4
.L_4:
        /*0010*/ 	.word	index@(triton_poi_fused__native_batch_norm_legit_no_training_add_relu_40)
        /*0014*/ 	.word	0x00000000


	//----- nvinfo : EIATTR_FRAME_SIZE
	.align		4
.L_5:
        /*0018*/ 	.byte	0x04, 0x11
        /*001a*/ 	.short	(.L_7 - .L_6)
	.align		4
.L_6:
        /*001c*/ 	.word	index@(triton_poi_fused__native_batch_norm_legit_no_training_add_relu_40)
        /*0020*/ 	.word	0x00000000


	//----- nvinfo : EIATTR_MIN_STACK_SIZE
	.align		4
.L_7:
        /*0024*/ 	.byte	0x04, 0x12
        /*0026*/ 	.short	(.L_9 - .L_8)
	.align		4
.L_8:
        /*0028*/ 	.word	index@(triton_poi_fused__native_batch_norm_legit_no_training_add_relu_40)
        /*002c*/ 	.word	0x00000000
.L_9:


//--------------------- .nv.info.triton_poi_fused__native_batch_norm_legit_no_training_add_relu_40 --------------------------
	.section	.nv.info.triton_poi_fused__native_batch_norm_legit_no_training_add_relu_40,"",@"SHT_CUDA_INFO"
	.sectionflags	@""
	.align	4


	//----- nvinfo : EIATTR_CUDA_API_VERSION
	.align		4
        /*0000*/ 	.byte	0x04, 0x37
        /*0002*/ 	.short	(.L_11 - .L_10)
.L_10:
        /*0004*/ 	.word	0x0000007c


	//----- nvinfo : EIATTR_KPARAM_INFO
	.align		4
.L_11:
        /*0008*/ 	.byte	0x04, 0x17
        /*000a*/ 	.short	(.L_13 - .L_12)
.L_12:
        /*000c*/ 	.word	0x00000000
        /*0010*/ 	.short	0x000b
        /*0012*/ 	.short	0x0058
        /*0014*/ 	.byte	0x00, 0xf0, 0x11, 0x00


	//----- nvinfo : EIATTR_KPARAM_INFO
	.align		4
.L_13:
        /*0018*/ 	.byte	0x04, 0x17
        /*001a*/ 	.short	(.L_15 - .L_14)
.L_14:
        /*001c*/ 	.word	0x00000000
        /*0020*/ 	.short	0x000a
        /*0022*/ 	.short	0x0050
        /*0024*/ 	.byte	0x00, 0xf4, 0x21, 0x00


	//----- nvinfo : EIATTR_KPARAM_INFO
	.align		4
.L_15:
        /*0028*/ 	.byte	0x04, 0x17
        /*002a*/ 	.short	(.L_17 - .L_16)
.L_16:
        /*002c*/ 	.word	0x00000000
        /*0030*/ 	.short	0x0009
        /*0032*/ 	.short	0x0048
        /*0034*/ 	.byte	0x00, 0xf4, 0x21, 0x00


	//----- nvinfo : EIATTR_KPARAM_INFO
	.align		4
.L_17:
        /*0038*/ 	.byte	0x04, 0x17
        /*003a*/ 	.short	(.L_19 - .L_18)
.L_18:
        /*003c*/ 	.word	0x00000000
        /*0040*/ 	.short	0x0008
        /*0042*/ 	.short	0x0040
        /*0044*/ 	.byte	0x00, 0xf4, 0x21, 0x00


	//----- nvinfo : EIATTR_KPARAM_INFO
	.align		4
.L_19:
        /*0048*/ 	.byte	0x04, 0x17
        /*004a*/ 	.short	(.L_21 - .L_20)
.L_20:
        /*004c*/ 	.word	0x00000000
        /*0050*/ 	.short	0x0007
        /*0052*/ 	.short	0x0038
        /*0054*/ 	.byte	0x00, 0xf4, 0x21, 0x00


	//----- nvinfo : EIATTR_KPARAM_INFO
	.align		4
.L_21:
        /*0058*/ 	.byte	0x04, 0x17
        /*005a*/ 	.short	(.L_23 - .L_22)
.L_22:
        /*005c*/ 	.word	0x00000000
        /*0060*/ 	.short	0x0006
        /*0062*/ 	.short	0x0030
        /*0064*/ 	.byte	0x00, 0xf4, 0x21, 0x00


	//----- nvinfo : EIATTR_KPARAM_INFO
	.align		4
.L_23:
        /*0068*/ 	.byte	0x04, 0x17
        /*006a*/ 	.short	(.L_25 - .L_24)
.L_24:
        /*006c*/ 	.word	0x00000000
        /*0070*/ 	.short	0x0005
        /*0072*/ 	.short	0x0028
        /*0074*/ 	.byte	0x00, 0xf4, 0x21, 0x00


	//----- nvinfo : EIATTR_KPARAM_INFO
	.align		4
.L_25:
        /*0078*/ 	.byte	0x04, 0x17
        /*007a*/ 	.short	(.L_27 - .L_26)
.L_26:
        /*007c*/ 	.word	0x00000000
        /*0080*/ 	.short	0x0004
        /*0082*/ 	.short	0x0020
        /*0084*/ 	.byte	0x00, 0xf4, 0x21, 0x00


	//----- nvinfo : EIATTR_KPARAM_INFO
	.align		4
.L_27:
        /*0088*/ 	.byte	0x04, 0x17
        /*008a*/ 	.short	(.L_29 - .L_28)
.L_28:
        /*008c*/ 	.word	0x00000000
        /*0090*/ 	.short	0x0003
        /*0092*/ 	.short	0x0018
        /*0094*/ 	.byte	0x00, 0xf4, 0x21, 0x00


	//----- nvinfo : EIATTR_KPARAM_INFO
	.align		4
.L_29:
        /*0098*/ 	.byte	0x04, 0x17
        /*009a*/ 	.short	(.L_31 - .L_30)
.L_30:
        /*009c*/ 	.word	0x00000000
        /*00a0*/ 	.short	0x0002
        /*00a2*/ 	.short	0x0010
        /*00a4*/ 	.byte	0x00, 0xf4, 0x21, 0x00


	//----- nvinfo : EIATTR_KPARAM_INFO
	.align		4
.L_31:
        /*00a8*/ 	.byte	0x04, 0x17
        /*00aa*/ 	.short	(.L_33 - .L_32)
.L_32:
        /*00ac*/ 	.word	0x00000000
        /*00b0*/ 	.short	0x0001
        /*00b2*/ 	.short	0x0008
        /*00b4*/ 	.byte	0x00, 0xf4, 0x21, 0x00


	//----- nvinfo : EIATTR_KPARAM_INFO
	.align		4
.L_33:
        /*00b8*/ 	.byte	0x04, 0x17
        /*00ba*/ 	.short	(.L_35 - .L_34)
.L_34:
        /*00bc*/ 	.word	0x00000000
        /*00c0*/ 	.short	0x0000
        /*00c2*/ 	.short	0x0000
        /*00c4*/ 	.byte	0x00, 0xf4, 0x21, 0x00


	//----- nvinfo : EIATTR_SPARSE_MMA_MASK
	.align		4
.L_35:
        /*00c8*/ 	.byte	0x03, 0x50
        /*00ca*/ 	.short	0x0000


	//----- nvinfo : EIATTR_MAXREG_COUNT
	.align		4
        /*00cc*/ 	.byte	0x03, 0x1b
        /*00ce*/ 	.short	0x00ff


	//----- nvinfo : EIATTR_EXIT_INSTR_OFFSETS
	.align		4
        /*00d0*/ 	.byte	0x04, 0x1c
        /*00d2*/ 	.short	(.L_37 - .L_36)


	//   ....[0]....
.L_36:
        /*00d4*/ 	.word	0x000005a0


	//----- nvinfo : EIATTR_REQNTID
	.align		4
.L_37:
        /*00d8*/ 	.byte	0x04, 0x10
        /*00da*/ 	.short	(.L_39 - .L_38)
.L_38:
        /*00dc*/ 	.word	0x00000080
        /*00e0*/ 	.word	0x00000001
        /*00e4*/ 	.word	0x00000001


	//----- nvinfo : EIATTR_CBANK_PARAM_SIZE
	.align		4
.L_39:
        /*00e8*/ 	.byte	0x03, 0x19
        /*00ea*/ 	.short	0x005c


	//----- nvinfo : EIATTR_PARAM_CBANK
	.align		4
        /*00ec*/ 	.byte	0x04, 0x0a
        /*00ee*/ 	.short	(.L_41 - .L_40)
	.align		4
.L_40:
        /*00f0*/ 	.word	index@(.nv.constant0.triton_poi_fused__native_batch_norm_legit_no_training_add_relu_40)
        /*00f4*/ 	.short	0x0210
        /*00f6*/ 	.short	0x005c


	//----- nvinfo : EIATTR_SW_WAR
	.align		4
.L_41:
        /*00f8*/ 	.byte	0x04, 0x36
        /*00fa*/ 	.short	(.L_43 - .L_42)
.L_42:
        /*00fc*/ 	.word	0x00000008
.L_43:


//--------------------- .nv.callgraph             --------------------------
	.section	.nv.callgraph,"",@"SHT_CUDA_CALLGRAPH"
	.align	4
	.sectionentsize	8
	.align		4
        /*0000*/ 	.word	0x00000000
	.align		4
        /*0004*/ 	.word	0xffffffff
	.align		4
        /*0008*/ 	.word	0x00000000
	.align		4
        /*000c*/ 	.word	0xfffffffe
	.align		4
        /*0010*/ 	.word	0x00000000
	.align		4
        /*0014*/ 	.word	0xfffffffd
	.align		4
        /*0018*/ 	.word	0x00000000
	.align		4
        /*001c*/ 	.word	0xfffffffc


//--------------------- .nv.constant4             --------------------------
	.section	.nv.constant4,"a",@progbits
	.align	8
	.align		8
.nv.constant4:
        /*0000*/ 	.dword	_$_str
	.align		8
        /*0008*/ 	.dword	_$_str_$_2


//--------------------- .text.triton_poi_fused__native_batch_norm_legit_no_training_add_relu_40 --------------------------
	.section	.text.triton_poi_fused__native_batch_norm_legit_no_training_add_relu_40,"ax",@progbits
	.align	128
        .global         triton_poi_fused__native_batch_norm_legit_no_training_add_relu_40
        .type           triton_poi_fused__native_batch_norm_legit_no_training_add_relu_40,@function
        .size           triton_poi_fused__native_batch_norm_legit_no_training_add_relu_40,(.L_x_1 - triton_poi_fused__native_batch_norm_legit_no_training_add_relu_40)
        .other          triton_poi_fused__native_batch_norm_legit_no_training_add_relu_40,@"STO_CUDA_ENTRY STV_DEFAULT"
triton_poi_fused__native_batch_norm_legit_no_training_add_relu_40:
.text.triton_poi_fused__native_batch_norm_legit_no_training_add_relu_40:
[----:B------:R-:W-:Y:S01]  /*0000*/  LDC R1, c[0x0][0x28] ;  /* 0x00000a00ff017b82 */ /* 0x000fe20000000800 */
[----:B------:R-:W1:Y:S07]  /*0010*/  S2R R0, SR_TID.X ;  /* 0x0000000000007919 */ /* 0x000e6e0000002100 */
[----:B------:R-:W2:Y:S01]  /*0020*/  LDC.64 R2, c[0x0][0x220] ;  /* 0x00008800ff027b82 */ /* 0x000ea20000000a00 */
[----:B------:R-:W-:Y:S01]  /*0030*/  ULDC.64 UR4, c[0x0][0x208] ;  /* 0x0000820000047ab9 */ /* 0x000fe20000000a00 */
[----:B------:R-:W3:Y:S06]  /*0040*/  S2R R13, SR_CTAID.X ;  /* 0x00000000000d7919 */ /* 0x000eec0000002500 */
[----:B------:R-:W4:Y:S08]  /*0050*/  LDC.64 R18, c[0x0][0x248] ;  /* 0x00009200ff127b82 */ /* 0x000f300000000a00 */
[----:B------:R-:W5:Y:S08]  /*0060*/  LDC.64 R22, c[0x0][0x210] ;  /* 0x00008400ff167b82 */ /* 0x000f700000000a00 */
[----:B------:R-:W5:Y:S01]  /*0070*/  LDC.64 R20, c[0x0][0x218] ;  /* 0x00008600ff147b82 */ /* 0x000f620000000a00 */
[----:B-1----:R-:W-:-:S07]  /*0080*/  SHF.L.U32 R0, R0, 0x1, RZ ;  /* 0x0000000100007819 */ /* 0x002fce00000006ff */
[----:B------:R-:W1:Y:S01]  /*0090*/  LDC.64 R24, c[0x0][0x240] ;  /* 0x00009000ff187b82 */ /* 0x000e620000000a00 */
[----:B---3--:R-:W-:Y:S02]  /*00a0*/  SHF.R.S32.HI R4, RZ, 0x17, R13 ;  /* 0x00000017ff047819 */ /* 0x008fe4000001140d */
[----:B------:R-:W-:Y:S02]  /*00b0*/  LOP3.LUT R0, R0, 0xfe, RZ, 0xc0, !PT ;  /* 0x000000fe00007812 */ /* 0x000fe400078ec0ff */
[----:B------:R-:W-:-:S03]  /*00c0*/  SGXT R4, R4, 0x1 ;  /* 0x000000010404781a */ /* 0x000fc60000000200 */
[----:B------:R-:W3:Y:S01]  /*00d0*/  LDC.64 R8, c[0x0][0x238] ;  /* 0x00008e00ff087b82 */ /* 0x000ee20000000a00 */
[----:B------:R-:W-:-:S04]  /*00e0*/  LEA R13, R13, R0, 0x8 ;  /* 0x000000000d0d7211 */ /* 0x000fc800078e40ff */
[----:B------:R-:W-:-:S03]  /*00f0*/  LEA.HI R4, R4, R13, RZ, 0x6 ;  /* 0x0000000d04047211 */ /* 0x000fc600078f30ff */
[----:B------:R-:W1:Y:S01]  /*0100*/  LDC.64 R16, c[0x0][0x228] ;  /* 0x00008a00ff107b82 */ /* 0x000e620000000a00 */
[----:B------:R-:W-:-:S04]  /*0110*/  SHF.R.S32.HI R4, RZ, 0x6, R4 ;  /* 0x00000006ff047819 */ /* 0x000fc80000011404 */
[----:B------:R-:W-:-:S03]  /*0120*/  LEA.HI R0, R4, R4, RZ, 0x6 ;  /* 0x0000000404007211 */ /* 0x000fc600078f30ff */
[----:B------:R-:W1:Y:S01]  /*0130*/  LDC.64 R10, c[0x0][0x230] ;  /* 0x00008c00ff0a7b82 */ /* 0x000e620000000a00 */
[----:B------:R-:W-:-:S04]  /*0140*/  LOP3.LUT R15, R0, 0xffffffc0, RZ, 0xc0, !PT ;  /* 0xffffffc0000f7812 */ /* 0x000fc800078ec0ff */
[----:B------:R-:W-:-:S03]  /*0150*/  IADD3 R15, R4, -R15, RZ ;  /* 0x8000000f040f7210 */ /* 0x000fc60007ffe0ff */
[----:B------:R-:W1:Y:S02]  /*0160*/  LDC.64 R6, c[0x0][0x250] ;  /* 0x00009400ff067b82 */ /* 0x000e640000000a00 */
[----:B--2---:R-:W-:-:S04]  /*0170*/  IMAD.WIDE R2, R15, 0x4, R2 ;  /* 0x000000040f027825 */ /* 0x004fc800078e0202 */
[C---:B----4-:R-:W-:Y:S01]  /*0180*/  IMAD.WIDE R18, R15.reuse, 0x4, R18 ;  /* 0x000000040f127825 */ /* 0x050fe200078e0212 */
[----:B------:R2:W4:Y:S01]  /*0190*/  LDG.E.EL R12, desc[UR4][R2.64] ;  /* 0x00000004020c7981 */ /* 0x000522000c2e1900 */
[----:B------:R-:W1:Y:S03]  /*01a0*/  LDC.64 R4, c[0x0][0x258] ;  /* 0x00009600ff047b82 */ /* 0x000e660000000a00 */
[----:B------:R1:W4:Y:S01]  /*01b0*/  LDG.E.EL R0, desc[UR4][R18.64] ;  /* 0x0000000412007981 */ /* 0x000322000c2e1900 */
[----:B0----5:R-:W-:-:S04]  /*01c0*/  IMAD.WIDE R20, R15, 0x4, R20 ;  /* 0x000000040f147825 */ /* 0x021fc800078e0214 */
[C---:B---3--:R-:W-:Y:S01]  /*01d0*/  IMAD.WIDE R8, R13.reuse, 0x4, R8 ;  /* 0x000000040d087825 */ /* 0x048fe200078e0208 */
[----:B------:R-:W3:Y:S03]  /*01e0*/  LDG.E.EL R14, desc[UR4][R20.64] ;  /* 0x00000004140e7981 */ /* 0x000ee6000c2e1900 */
[----:B--2---:R-:W-:Y:S02]  /*01f0*/  IMAD.WIDE R2, R13, 0x4, R22 ;  /* 0x000000040d027825 */ /* 0x004fe400078e0216 */
[----:B------:R-:W2:Y:S02]  /*0200*/  LDG.E.64 R8, desc[UR4][R8.64] ;  /* 0x0000000408087981 */ /* 0x000ea4000c1e1b00 */
[C---:B-1----:R-:W-:Y:S02]  /*0210*/  IMAD.WIDE R18, R15.reuse, 0x4, R24 ;  /* 0x000000040f127825 */ /* 0x042fe400078e0218 */
[----:B------:R-:W3:Y:S02]  /*0220*/  LDG.E.64 R2, desc[UR4][R2.64] ;  /* 0x0000000402027981 */ /* 0x000ee4000c1e1b00 */
[----:B------:R-:W-:-:S02]  /*0230*/  IMAD.WIDE R16, R15, 0x4, R16 ;  /* 0x000000040f107825 */ /* 0x000fc400078e0210 */
[----:B------:R-:W2:Y:S02]  /*0240*/  LDG.E.EL R18, desc[UR4][R18.64] ;  /* 0x0000000412127981 */ /* 0x000ea4000c2e1900 */
[C---:B------:R-:W-:Y:S02]  /*0250*/  IMAD.WIDE R10, R15.reuse, 0x4, R10 ;  /* 0x000000040f0a7825 */ /* 0x040fe400078e020a */
[----:B------:R-:W5:Y:S02]  /*0260*/  LDG.E.EL R16, desc[UR4][R16.64] ;  /* 0x0000000410107981 */ /* 0x000f64000c2e1900 */
[C---:B------:R-:W-:Y:S02]  /*0270*/  IMAD.WIDE R6, R15.reuse, 0x4, R6 ;  /* 0x000000040f067825 */ /* 0x040fe400078e0206 */
[----:B------:R-:W5:Y:S02]  /*0280*/  LDG.E.EL R11, desc[UR4][R10.64] ;  /* 0x000000040a0b7981 */ /* 0x000f64000c2e1900 */
[----:B------:R-:W-:-:S02]  /*0290*/  IMAD.WIDE R4, R15, 0x4, R4 ;  /* 0x000000040f047825 */ /* 0x000fc400078e0204 */
[----:B------:R0:W2:Y:S04]  /*02a0*/  LDG.E.EL R6, desc[UR4][R6.64] ;  /* 0x0000000406067981 */ /* 0x0000a8000c2e1900 */
[----:B------:R1:W2:Y:S01]  /*02b0*/  LDG.E.EL R15, desc[UR4][R4.64] ;  /* 0x00000004040f7981 */ /* 0x0002a2000c2e1900 */
[----:B0-----:R-:W-:Y:S01]  /*02c0*/  HFMA2.MMA R7, -RZ, RZ, 1.625, 0 ;  /* 0x3e800000ff077435 */ /* 0x001fe200000001ff */
[----:B-1----:R-:W0:Y:S02]  /*02d0*/  LDC.64 R4, c[0x0][0x260] ;  /* 0x00009800ff047b82 */ /* 0x002e240000000a00 */
[----:B0-----:R-:W-:-:S04]  /*02e0*/  IMAD.WIDE R4, R13, 0x4, R4 ;  /* 0x000000040d047825 */ /* 0x001fc800078e0204 */
[----:B----4-:R-:W-:Y:S01]  /*02f0*/  FADD R12, R12, 9.9999997473787516356e-06 ;  /* 0x3727c5ac0c0c7421 */ /* 0x010fe20000000000 */
[----:B------:R-:W-:-:S03]  /*0300*/  FADD R0, R0, 9.9999997473787516356e-06 ;  /* 0x3727c5ac00007421 */ /* 0x000fc60000000000 */
[----:B------:R-:W0:Y:S08]  /*0310*/  MUFU.SQRT R19, R12 ;  /* 0x0000000c00137308 */ /* 0x000e300000002000 */
[----:B------:R-:W1:Y:S01]  /*0320*/  MUFU.SQRT R20, R0 ;  /* 0x0000000000147308 */ /* 0x000e620000002000 */
[C---:B0-----:R-:W-:Y:S02]  /*0330*/  FSETP.GT.AND P0, PT, R19.reuse, 8.50705917302346158658e+37, PT ;  /* 0x7e8000001300780b */ /* 0x041fe40003f04000 */
[----:B------:R-:W-:-:S02]  /*0340*/  FSETP.GEU.AND P2, PT, R19, 1.175494350822287508e-38, PT ;  /* 0x008000001300780b */ /* 0x000fc40003f4e000 */
[C---:B-1----:R-:W-:Y:S02]  /*0350*/  FSETP.GT.AND P1, PT, R20.reuse, 8.50705917302346158658e+37, PT ;  /* 0x7e8000001400780b */ /* 0x042fe40003f24000 */
[----:B------:R-:W-:-:S07]  /*0360*/  FSETP.GEU.AND P3, PT, R20, 1.175494350822287508e-38, PT ;  /* 0x008000001400780b */ /* 0x000fce0003f6e000 */
[----:B------:R-:W-:-:S04]  /*0370*/  @P0 FMUL R19, R19, 0.25 ;  /* 0x3e80000013130820 */ /* 0x000fc80000400000 */
[----:B------:R-:W-:Y:S01]  /*0380*/  @!P2 FMUL R19, R19, 16777216 ;  /* 0x4b8000001313a820 */ /* 0x000fe20000400000 */
[----:B------:R-:W-:-:S04]  /*0390*/  @P1 FMUL R20, R20, 0.25 ;  /* 0x3e80000014141820 */ /* 0x000fc80000400000 */
[----:B------:R-:W-:Y:S01]  /*03a0*/  @!P3 FMUL R20, R20, 16777216 ;  /* 0x4b8000001414b820 */ /* 0x000fe20000400000 */
[----:B------:R-:W0:Y:S01]  /*03b0*/  MUFU.RCP R19, R19 ;  /* 0x0000001300137308 */ /* 0x000e220000001000 */
[----:B------:R-:W-:-:S07]  /*03c0*/  FSEL R0, R7, 1, P0 ;  /* 0x3f80000007007808 */ /* 0x000fce0000000000 */
[----:B------:R-:W1:Y:S01]  /*03d0*/  MUFU.RCP R20, R20 ;  /* 0x0000001400147308 */ /* 0x000e620000001000 */
[----:B------:R-:W-:Y:S01]  /*03e0*/  FSEL R7, R7, 1, P1 ;  /* 0x3f80000007077808 */ /* 0x000fe20000800000 */
[----:B------:R-:W-:Y:S01]  /*03f0*/  @!P2 FMUL R0, R0, 16777216 ;  /* 0x4b8000000000a820 */ /* 0x000fe20000400000 */
[----:B---3--:R-:W-:-:S03]  /*0400*/  FADD R17, R2, -R14 ;  /* 0x8000000e02117221 */ /* 0x008fc60000000000 */
[----:B------:R-:W-:Y:S01]  /*0410*/  @!P3 FMUL R7, R7, 16777216 ;  /* 0x4b8000000707b820 */ /* 0x000fe20000400000 */
[----:B0-----:R-:W-:Y:S01]  /*0420*/  FMUL R0, R19, R0 ;  /* 0x0000000013007220 */ /* 0x001fe20000400000 */
[----:B------:R-:W-:Y:S01]  /*0430*/  FADD R3, R3, -R14 ;  /* 0x8000000e03037221 */ /* 0x000fe20000000000 */
[--C-:B--2---:R-:W-:Y:S01]  /*0440*/  FADD R2, R9, -R18.reuse ;  /* 0x8000001209027221 */ /* 0x104fe20000000000 */
[----:B------:R-:W-:Y:S02]  /*0450*/  FADD R8, R8, -R18 ;  /* 0x8000001208087221 */ /* 0x000fe40000000000 */
[----:B------:R-:W-:Y:S01]  /*0460*/  FMUL R3, R0, R3 ;  /* 0x0000000300037220 */ /* 0x000fe20000400000 */
[----:B-1----:R-:W-:Y:S01]  /*0470*/  FMUL R7, R20, R7 ;  /* 0x0000000714077220 */ /* 0x002fe20000400000 */
[----:B------:R-:W-:-:S03]  /*0480*/  FMUL R0, R0, R17 ;  /* 0x0000001100007220 */ /* 0x000fc60000400000 */
[C---:B------:R-:W-:Y:S01]  /*0490*/  FMUL R2, R7.reuse, R2 ;  /* 0x0000000207027220 */ /* 0x040fe20000400000 */
[----:B------:R-:W-:Y:S01]  /*04a0*/  FMUL R8, R7, R8 ;  /* 0x0000000807087220 */ /* 0x000fe20000400000 */
[C-C-:B-----5:R-:W-:Y:S01]  /*04b0*/  FFMA R3, R16.reuse, R3, R11.reuse ;  /* 0x0000000310037223 */ /* 0x160fe2000000000b */
[----:B------:R-:W-:Y:S01]  /*04c0*/  FFMA R0, R16, R0, R11 ;  /* 0x0000000010007223 */ /* 0x000fe2000000000b */
[C-C-:B------:R-:W-:Y:S01]  /*04d0*/  FFMA R2, R6.reuse, R2, R15.reuse ;  /* 0x0000000206027223 */ /* 0x140fe2000000000f */
[----:B------:R-:W-:Y:S02]  /*04e0*/  FFMA R8, R6, R8, R15 ;  /* 0x0000000806087223 */ /* 0x000fe4000000000f */
[----:B------:R-:W-:Y:S02]  /*04f0*/  FSETP.GEU.AND P2, PT, R3, RZ, PT ;  /* 0x000000ff0300720b */ /* 0x000fe40003f4e000 */
[----:B------:R-:W-:Y:S02]  /*0500*/  FSETP.GEU.AND P0, PT, R0, RZ, PT ;  /* 0x000000ff0000720b */ /* 0x000fe40003f0e000 */
[----:B------:R-:W-:-:S02]  /*0510*/  FSETP.GEU.AND P3, PT, R2, RZ, PT ;  /* 0x000000ff0200720b */ /* 0x000fc40003f6e000 */
[----:B------:R-:W-:Y:S02]  /*0520*/  FSETP.GEU.AND P1, PT, R8, RZ, PT ;  /* 0x000000ff0800720b */ /* 0x000fe40003f2e000 */
[----:B------:R-:W-:Y:S02]  /*0530*/  FSEL R7, R3, RZ, P2 ;  /* 0x000000ff03077208 */ /* 0x000fe40001000000 */
[----:B------:R-:W-:Y:S02]  /*0540*/  FSEL R3, R0, RZ, P0 ;  /* 0x000000ff00037208 */ /* 0x000fe40000000000 */
[----:B------:R-:W-:Y:S02]  /*0550*/  FSEL R2, R2, RZ, P3 ;  /* 0x000000ff02027208 */ /* 0x000fe40001800000 */
[----:B------:R-:W-:-:S03]  /*0560*/  FSEL R8, R8, RZ, P1 ;  /* 0x000000ff08087208 */ /* 0x000fc60000800000 */
[----:B------:R-:W-:Y:S02]  /*0570*/  FADD R7, R2, R7 ;  /* 0x0000000702077221 */ /* 0x000fe40000000000 */
[----:B------:R-:W-:-:S05]  /*0580*/  FADD R6, R8, R3 ;  /* 0x0000000308067221 */ /* 0x000fca0000000000 */
[----:B------:R-:W-:Y:S01]  /*0590*/  STG.E.64 desc[UR4][R4.64], R6 ;  /* 0x0000000604007986 */ /* 0x000fe2000c101b04 */
[----:B------:R-:W-:Y:S05]  /*05a0*/  EXIT ;  /* 0x000000000000794d */ /* 0x000fea0003800000 */
.L_x_0:
[----:B------:R-:W-:-:S00]  /*05b0*/  BRA `(.L_x_0) ;  /* 0xfffffffc00fc7947 */ /* 0x000fc0000383ffff */
[----:B------:R-:W-:-:S00]  /*05c0*/  NOP ;  /* 0x0000000000007918 */ /* 0x000fc00000000000 */
        /* <DEDUP_REMOVED lines=11> */
.L_x_1:


//--------------------- .nv.global.init           --------------------------
	.section	.nv.global.init,"aw",@progbits
.nv.global.init:
	.type		_$_str,@object
	.size		_$_str,(_$_str_$_2 - _$_str)
_$_str:
        /*0000*/ 	.byte	0x5f, 0x5f, 0x43, 0x55, 0x44, 0x41, 0x5f, 0x46, 0x54, 0x5a, 0x00
	.type		_$_str_$_2,@object
	.size		_$_str_$_2,(.L_1 - _$_str_$_2)
_$_str_$_2:
        /*000b*/ 	.byte	0x5f, 0x5f, 0x43, 0x55, 0x44, 0x41, 0x5f, 0x50, 0x52, 0x45, 0x43, 0x5f, 0x53, 0x51, 0x52, 0x54
        /*001b*/ 	.byte	0x00
.L_1:


//--------------------- .nv.constant0.triton_poi_fused__native_batch_norm_legit_no_training_add_relu_40 --------------------------
	.section	.nv.constant0.triton_poi_fused__native_batch_norm_legit_no_training_add_relu_40,"a",@progbits
	.sectionflags	@""
	.align	4
.nv.constant0.triton_poi_fused__native_batch_norm_legit_no_training_add_relu_40:
	.zero		620
